//
// Generated by NVIDIA NVVM Compiler
//
// Compiler Build ID: CL-36424714
// Cuda compilation tools, release 13.0, V13.0.88
// Based on NVVM 20.0.0
//

.version 9.0
.target sm_100
.address_size 64

	// .globl	_Z9scale_devPffi

.visible .entry _Z9scale_devPffi(
	.param .u64 .ptr .align 1 _Z9scale_devPffi_param_0,
	.param .f32 _Z9scale_devPffi_param_1,
	.param .u32 _Z9scale_devPffi_param_2
)
{
	.reg .pred 	%p<2>;
	.reg .b32 	%r<6>;
	.reg .b32 	%f<4>;
	.reg .b64 	%rd<5>;

	ld.param.u64 	%rd1, [_Z9scale_devPffi_param_0];
	ld.param.f32 	%f1, [_Z9scale_devPffi_param_1];
	ld.param.u32 	%r2, [_Z9scale_devPffi_param_2];
	mov.u32 	%r3, %ctaid.x;
	mov.u32 	%r4, %ntid.x;
	mov.u32 	%r5, %tid.x;
	mad.lo.s32 	%r1, %r3, %r4, %r5;
	setp.ge.s32 	%p1, %r1, %r2;
	@%p1 bra 	$L__BB0_2;
	cvta.to.global.u64 	%rd2, %rd1;
	mul.wide.s32 	%rd3, %r1, 4;
	add.s64 	%rd4, %rd2, %rd3;
	ld.global.f32 	%f2, [%rd4];
	mul.f32 	%f3, %f1, %f2;
	st.global.f32 	[%rd4], %f3;
$L__BB0_2:
	ret;

}


// ===== COMPILED SASS (sm_100) =====

	.target	sm_100

	.elftype	@"ET_EXEC"


//--------------------- .note.nv.tkinfo           --------------------------
	.section	.note.nv.tkinfo,"",@"SHT_NOTE"
	.sectionflags	@"SHF_NOTE_NV_TKINFO"
	.tkinfo
        /*0018*/ 	.word	0x00000002
        /*0030*/ 	.string	""
        /*0030*/ 	.string	"ptxas"
        /*0030*/ 	.string	"Cuda compilation tools, release 13.0, V13.0.88"
        /*0030*/ 	.string	"Build cuda_13.0.r13.0/compiler.36424714_0"
        /*0030*/ 	.string	"-arch sm_100 -m 64 "



//--------------------- .note.nv.cuinfo           --------------------------
	.section	.note.nv.cuinfo,"",@"SHT_NOTE"
	.sectionflags	@"SHF_NOTE_NV_CUINFO"
        /*0018*/ 	.short	0x0002
        /*001a*/ 	.short	0x0064
        /*001c*/ 	.short	0x0082
	.zero		2


//--------------------- .nv.info                  --------------------------
	.section	.nv.info,"",@"SHT_CUDA_INFO"
	.align	4


	//----- nvinfo : EIATTR_REGCOUNT
	.align		4
        /*0000*/ 	.byte	0x04, 0x2f
        /*0002*/ 	.short	(.L_1 - .L_0)
	.align		4
.L_0:
        /*0004*/ 	.word	index@(_Z9scale_devPffi)
        /*0008*/ 	.word	0x00000008


	//----- nvinfo : EIATTR_FRAME_SIZE
	.align		4
.L_1:
        /*000c*/ 	.byte	0x04, 0x11
        /*000e*/ 	.short	(.L_3 - .L_2)
	.align		4
.L_2:
        /*0010*/ 	.word	index@(_Z9scale_devPffi)
        /*0014*/ 	.word	0x00000000


	//----- nvinfo : EIATTR_MIN_STACK_SIZE
	.align		4
.L_3:
        /*0018*/ 	.byte	0x04, 0x12
        /*001a*/ 	.short	(.L_5 - .L_4)
	.align		4
.L_4:
        /*001c*/ 	.word	index@(_Z9scale_devPffi)
        /*0020*/ 	.word	0x00000000
.L_5:


//--------------------- .nv.compat                --------------------------
	.section	.nv.compat,"",@"SHT_CUDA_COMPAT_INFO"
	.align	4
        /*0000*/ 	.byte	0x02, 0x09, 0x00, 0x00, 0x02, 0x02, 0x01, 0x00, 0x02, 0x05, 0x05, 0x00, 0x03, 0x07, 0x01, 0x01
        /*0010*/ 	.byte	0x02, 0x03, 0x00, 0x00, 0x02, 0x06, 0x01, 0x00, 0x04, 0x0b, 0x08, 0x00, 0x09, 0x00, 0x00, 0x00
        /*0020*/ 	.byte	0x00, 0x00, 0x00, 0x00


//--------------------- .nv.info._Z9scale_devPffi --------------------------
	.section	.nv.info._Z9scale_devPffi,"",@"SHT_CUDA_INFO"
	.sectionflags	@""
	.align	4


	//----- nvinfo : EIATTR_CUDA_API_VERSION
	.align		4
        /*0000*/ 	.byte	0x04, 0x37
        /*0002*/ 	.short	(.L_7 - .L_6)
.L_6:
        /*0004*/ 	.word	0x00000082


	//----- nvinfo : EIATTR_KPARAM_INFO
	.align		4
.L_7:
        /*0008*/ 	.byte	0x04, 0x17
        /*000a*/ 	.short	(.L_9 - .L_8)
.L_8:
        /*000c*/ 	.word	0x00000000
        /*0010*/ 	.short	0x0002
        /*0012*/ 	.short	0x000c
        /*0014*/ 	.byte	0x00, 0xf0, 0x11, 0x00


	//----- nvinfo : EIATTR_KPARAM_INFO
	.align		4
.L_9:
        /*0018*/ 	.byte	0x04, 0x17
        /*001a*/ 	.short	(.L_11 - .L_10)
.L_10:
        /*001c*/ 	.word	0x00000000
        /*0020*/ 	.short	0x0001
        /*0022*/ 	.short	0x0008
        /*0024*/ 	.byte	0x00, 0xf0, 0x11, 0x00


	//----- nvinfo : EIATTR_KPARAM_INFO
	.align		4
.L_11:
        /*0028*/ 	.byte	0x04, 0x17
        /*002a*/ 	.short	(.L_13 - .L_12)
.L_12:
        /*002c*/ 	.word	0x00000000
        /*0030*/ 	.short	0x0000
        /*0032*/ 	.short	0x0000
        /*0034*/ 	.byte	0x00, 0xf5, 0x21, 0x00


	//----- nvinfo : EIATTR_SPARSE_MMA_MASK
	.align		4
.L_13:
        /*0038*/ 	.byte	0x03, 0x50
        /*003a*/ 	.short	0x0000


	//----- nvinfo : EIATTR_MAXREG_COUNT
	.align		4
        /*003c*/ 	.byte	0x03, 0x1b
        /*003e*/ 	.short	0x00ff


	//----- nvinfo : EIATTR_MERCURY_ISA_VERSION
	.align		4
        /*0040*/ 	.byte	0x03, 0x5f
        /*0042*/ 	.short	0x0101


	//----- nvinfo : EIATTR_VRC_CTA_INIT_COUNT
	.align		4
        /*0044*/ 	.byte	0x02, 0x4a
	.zero		1
	.zero		1


	//----- nvinfo : EIATTR_EXIT_INSTR_OFFSETS
	.align		4
        /*0048*/ 	.byte	0x04, 0x1c
        /*004a*/ 	.short	(.L_15 - .L_14)


	//   ....[0]....
.L_14:
        /*004c*/ 	.word	0x00000070


	//   ....[1]....
        /*0050*/ 	.word	0x000000f0


	//----- nvinfo : EIATTR_CBANK_PARAM_SIZE
	.align		4
.L_15:
        /*0054*/ 	.byte	0x03, 0x19
        /*0056*/ 	.short	0x0010


	//----- nvinfo : EIATTR_PARAM_CBANK
	.align		4
        /*0058*/ 	.byte	0x04, 0x0a
        /*005a*/ 	.short	(.L_17 - .L_16)
	.align		4
.L_16:
        /*005c*/ 	.word	index@(.nv.constant0._Z9scale_devPffi)
        /*0060*/ 	.short	0x0380
        /*0062*/ 	.short	0x0010


	//----- nvinfo : EIATTR_SW_WAR
	.align		4
.L_17:
        /*0064*/ 	.byte	0x04, 0x36
        /*0066*/ 	.short	(.L_19 - .L_18)
.L_18:
        /*0068*/ 	.word	0x00000008
.L_19:


//--------------------- .nv.callgraph             --------------------------
	.section	.nv.callgraph,"",@"SHT_CUDA_CALLGRAPH"
	.align	4
	.sectionentsize	8
	.align		4
        /*0000*/ 	.word	0x00000000
	.align		4
        /*0004*/ 	.word	0xffffffff
	.align		4
        /*0008*/ 	.word	0x00000000
	.align		4
        /*000c*/ 	.word	0xfffffffe
	.align		4
        /*0010*/ 	.word	0x00000000
	.align		4
        /*0014*/ 	.word	0xfffffffd
	.align		4
        /*0018*/ 	.word	0x00000000
	.align		4
        /*001c*/ 	.word	0xfffffffc


//--------------------- .text._Z9scale_devPffi    --------------------------
	.section	.text._Z9scale_devPffi,"ax",@progbits
	.align	128
        .global         _Z9scale_devPffi
        .type           _Z9scale_devPffi,@function
        .size           _Z9scale_devPffi,(.L_x_1 - _Z9scale_devPffi)
        .other          _Z9scale_devPffi,@"STO_CUDA_ENTRY STV_DEFAULT"
_Z9scale_devPffi:
.text._Z9scale_devPffi:
[----:B------:R-:W-:Y:S01]  /*0000*/  LDC R1, c[0x0][0x37c] ;  /* 0x0000df00ff017b82 */ /* 0x000fe20000000800 */
[----:B------:R-:W0:Y:S07]  /*0010*/  S2R R0, SR_TID.X ;  /* 0x0000000000007919 */ /* 0x000e2e0000002100 */
[----:B------:R-:W0:Y:S01]  /*0020*/  S2UR UR4, SR_CTAID.X ;  /* 0x00000000000479c3 */ /* 0x000e220000002500 */
[----:B------:R-:W1:Y:S07]  /*0030*/  LDCU UR5, c[0x0][0x38c] ;  /* 0x00007180ff0577ac */ /* 0x000e6e0008000800 */
[----:B------:R-:W0:Y:S02]  /*0040*/  LDC R5, c[0x0][0x360] ;  /* 0x0000d800ff057b82 */ /* 0x000e240000000800 */
[----:B0-----:R-:W-:-:S05]  /*0050*/  IMAD R5, R5, UR4, R0 ;  /* 0x0000000405057c24 */ /* 0x001fca000f8e0200 */
[----:B-1----:R-:W-:-:S13]  /*0060*/  ISETP.GE.AND P0, PT, R5, UR5, PT ;  /* 0x0000000505007c0c */ /* 0x002fda000bf06270 */
[----:B------:R-:W-:Y:S05]  /*0070*/  @P0 EXIT ;  /* 0x000000000000094d */ /* 0x000fea0003800000 */
[----:B------:R-:W0:Y:S01]  /*0080*/  LDC.64 R2, c[0x0][0x380] ;  /* 0x0000e000ff027b82 */ /* 0x000e220000000a00 */
[----:B------:R-:W1:Y:S01]  /*0090*/  LDCU.64 UR4, c[0x0][0x358] ;  /* 0x00006b00ff0477ac */ /* 0x000e620008000a00 */
[----:B------:R-:W2:Y:S01]  /*00a0*/  LDCU UR6, c[0x0][0x388] ;  /* 0x00007100ff0677ac */ /* 0x000ea20008000800 */
[----:B0-----:R-:W-:-:S05]  /*00b0*/  IMAD.WIDE R2, R5, 0x4, R2 ;  /* 0x0000000405027825 */ /* 0x001fca00078e0202 */
[----:B-1----:R-:W2:Y:S02]  /*00c0*/  LDG.E R0, desc[UR4][R2.64] ;  /* 0x0000000402007981 */ /* 0x002ea4000c1e1900 */
[----:B--2---:R-:W-:-:S05]  /*00d0*/  FMUL R5, R0, UR6 ;  /* 0x0000000600057c20 */ /* 0x004fca0008400000 */
[----:B------:R-:W-:Y:S01]  /*00e0*/  STG.E desc[UR4][R2.64], R5 ;  /* 0x0000000502007986 */ /* 0x000fe2000c101904 */
[----:B------:R-:W-:Y:S05]  /*00f0*/  EXIT ;  /* 0x000000000000794d */ /* 0x000fea0003800000 */
.L_x_0:
[----:B------:R-:W-:-:S00]  /*0100*/  BRA `(.L_x_0) ;  /* 0xfffffffc00fc7947 */ /* 0x000fc0000383ffff */
[----:B------:R-:W-:-:S00]  /*0110*/  NOP ;  /* 0x0000000000007918 */ /* 0x000fc00000000000 */
        /* <DEDUP_REMOVED lines=14> */
.L_x_1:


//--------------------- .nv.shared.reserved.0     --------------------------
	.section	.nv.shared.reserved.0,"aw",@nobits
	.weak		__nv_reservedSMEM_offset_0_alias
	.size		__nv_reservedSMEM_offset_0_alias, 0, 64
	.other		__nv_reservedSMEM_offset_0_alias,@"STO_CUDA_RESERVED_SHARED STV_DEFAULT"
__nv_reservedSMEM_offset_0_alias:
	.zero		0
	.zero		64


//--------------------- .nv.constant0._Z9scale_devPffi --------------------------
	.section	.nv.constant0._Z9scale_devPffi,"a",@progbits
	.sectionflags	@""
	.align	4
.nv.constant0._Z9scale_devPffi:
	.zero		912


//--------------------- SYMBOLS --------------------------

	.type		.nv.reservedSmem.offset0,@object
	.size		.nv.reservedSmem.offset0,0x4
